	.headerflags	@"EF_CUDA_TEXMODE_UNIFIED EF_CUDA_64BIT_ADDRESS EF_CUDA_ACCELERATORS EF_CUDA_SM90 EF_CUDA_VIRTUAL_SM(EF_CUDA_SM90)"
	.elftype	@"ET_EXEC"


//--------------------- .nv.info                  --------------------------
	.section	.nv.info,"",@"SHT_CUDA_INFO"
	.align	4


	//----- nvinfo : EIATTR_REGCOUNT
	.align		4
        /*0000*/ 	.byte	0x04, 0x2f
        /*0002*/ 	.short	(.L_1 - .L_0)
	.align		4
.L_0:
        /*0004*/ 	.word	index@(triton_poi_fused_convolution_20)
        /*0008*/ 	.word	0x00000020


	//----- nvinfo : EIATTR_MIN_STACK_SIZE
	.align		4
.L_1:
        /*000c*/ 	.byte	0x04, 0x12
        /*000e*/ 	.short	(.L_3 - .L_2)
	.align		4
.L_2:
        /*0010*/ 	.word	index@(triton_poi_fused_convolution_20)
        /*0014*/ 	.word	0x00000000


	//----- nvinfo : EIATTR_FRAME_SIZE
	.align		4
.L_3:
        /*0018*/ 	.byte	0x04, 0x11
        /*001a*/ 	.short	(.L_5 - .L_4)
	.align		4
.L_4:
        /*001c*/ 	.word	index@(triton_poi_fused_convolution_20)
        /*0020*/ 	.word	0x00000000


	//----- nvinfo : EIATTR_MIN_STACK_SIZE
	.align		4
.L_5:
        /*0024*/ 	.byte	0x04, 0x12
        /*0026*/ 	.short	(.L_7 - .L_6)
	.align		4
.L_6:
        /*0028*/ 	.word	index@(triton_poi_fused_convolution_20)
        /*002c*/ 	.word	0x00000000
.L_7:


//--------------------- .nv.info.triton_poi_fused_convolution_20 --------------------------
	.section	.nv.info.triton_poi_fused_convolution_20,"",@"SHT_CUDA_INFO"
	.sectionflags	@""
	.align	4


	//----- nvinfo : EIATTR_CUDA_API_VERSION
	.align		4
        /*0000*/ 	.byte	0x04, 0x37
        /*0002*/ 	.short	(.L_9 - .L_8)
.L_8:
        /*0004*/ 	.word	0x0000007c


	//----- nvinfo : EIATTR_KPARAM_INFO
	.align		4
.L_9:
        /*0008*/ 	.byte	0x04, 0x17
        /*000a*/ 	.short	(.L_11 - .L_10)
.L_10:
        /*000c*/ 	.word	0x00000000
        /*0010*/ 	.short	0x0004
        /*0012*/ 	.short	0x001c
        /*0014*/ 	.byte	0x00, 0xf0, 0x11, 0x00


	//----- nvinfo : EIATTR_KPARAM_INFO
	.align		4
.L_11:
        /*0018*/ 	.byte	0x04, 0x17
        /*001a*/ 	.short	(.L_13 - .L_12)
.L_12:
        /*001c*/ 	.word	0x00000000
        /*0020*/ 	.short	0x0003
        /*0022*/ 	.short	0x0018
        /*0024*/ 	.byte	0x00, 0xf0, 0x11, 0x00


	//----- nvinfo : EIATTR_KPARAM_INFO
	.align		4
.L_13:
        /*0028*/ 	.byte	0x04, 0x17
        /*002a*/ 	.short	(.L_15 - .L_14)
.L_14:
        /*002c*/ 	.word	0x00000000
        /*0030*/ 	.short	0x0002
        /*0032*/ 	.short	0x0010
        /*0034*/ 	.byte	0x00, 0xf4, 0x21, 0x00


	//----- nvinfo : EIATTR_KPARAM_INFO
	.align		4
.L_15:
        /*0038*/ 	.byte	0x04, 0x17
        /*003a*/ 	.short	(.L_17 - .L_16)
.L_16:
        /*003c*/ 	.word	0x00000000
        /*0040*/ 	.short	0x0001
        /*0042*/ 	.short	0x0008
        /*0044*/ 	.byte	0x00, 0xf4, 0x21, 0x00


	//----- nvinfo : EIATTR_KPARAM_INFO
	.align		4
.L_17:
        /*0048*/ 	.byte	0x04, 0x17
        /*004a*/ 	.short	(.L_19 - .L_18)
.L_18:
        /*004c*/ 	.word	0x00000000
        /*0050*/ 	.short	0x0000
        /*0052*/ 	.short	0x0000
        /*0054*/ 	.byte	0x00, 0xf4, 0x21, 0x00


	//----- nvinfo : EIATTR_SPARSE_MMA_MASK
	.align		4
.L_19:
        /*0058*/ 	.byte	0x03, 0x50
        /*005a*/ 	.short	0x0000


	//----- nvinfo : EIATTR_MAXREG_COUNT
	.align		4
        /*005c*/ 	.byte	0x03, 0x1b
        /*005e*/ 	.short	0x00ff


	//----- nvinfo : EIATTR_EXIT_INSTR_OFFSETS
	.align		4
        /*0060*/ 	.byte	0x04, 0x1c
        /*0062*/ 	.short	(.L_21 - .L_20)


	//   ....[0]....
.L_20:
        /*0064*/ 	.word	0x00000840


	//   ....[1]....
        /*0068*/ 	.word	0x00000860


	//----- nvinfo : EIATTR_REQNTID
	.align		4
.L_21:
        /*006c*/ 	.byte	0x04, 0x10
        /*006e*/ 	.short	(.L_23 - .L_22)
.L_22:
        /*0070*/ 	.word	0x00000100
        /*0074*/ 	.word	0x00000001
        /*0078*/ 	.word	0x00000001


	//----- nvinfo : EIATTR_CBANK_PARAM_SIZE
	.align		4
.L_23:
        /*007c*/ 	.byte	0x03, 0x19
        /*007e*/ 	.short	0x0020


	//----- nvinfo : EIATTR_PARAM_CBANK
	.align		4
        /*0080*/ 	.byte	0x04, 0x0a
        /*0082*/ 	.short	(.L_25 - .L_24)
	.align		4
.L_24:
        /*0084*/ 	.word	index@(.nv.constant0.triton_poi_fused_convolution_20)
        /*0088*/ 	.short	0x0210
        /*008a*/ 	.short	0x0020


	//----- nvinfo : EIATTR_SW_WAR
	.align		4
.L_25:
        /*008c*/ 	.byte	0x04, 0x36
        /*008e*/ 	.short	(.L_27 - .L_26)
.L_26:
        /*0090*/ 	.word	0x00000008
.L_27:


//--------------------- .nv.callgraph             --------------------------
	.section	.nv.callgraph,"",@"SHT_CUDA_CALLGRAPH"
	.align	4
	.sectionentsize	8
	.align		4
        /*0000*/ 	.word	0x00000000
	.align		4
        /*0004*/ 	.word	0xffffffff
	.align		4
        /*0008*/ 	.word	0x00000000
	.align		4
        /*000c*/ 	.word	0xfffffffe
	.align		4
        /*0010*/ 	.word	0x00000000
	.align		4
        /*0014*/ 	.word	0xfffffffd
	.align		4
        /*0018*/ 	.word	0x00000000
	.align		4
        /*001c*/ 	.word	0xfffffffc


//--------------------- .text.triton_poi_fused_convolution_20 --------------------------
	.section	.text.triton_poi_fused_convolution_20,"ax",@progbits
	.sectionflags	@"SHF_BARRIERS=1"
	.align	128
        .global         triton_poi_fused_convolution_20
        .type           triton_poi_fused_convolution_20,@function
        .size           triton_poi_fused_convolution_20,(.L_x_1 - triton_poi_fused_convolution_20)
        .other          triton_poi_fused_convolution_20,@"STO_CUDA_ENTRY STV_DEFAULT"
triton_poi_fused_convolution_20:
.text.triton_poi_fused_convolution_20:
[----:B------:R-:W0:Y:S01]  /*0000*/  LDC R1, c[0x0][0x28] ;  /* 0x00000a00ff017b82 */ /* 0x000e220000000800 */
[----:B------:R-:W1:Y:S07]  /*0010*/  S2R R20, SR_TID.X ;  /* 0x0000000000147919 */ /* 0x000e6e0000002100 */
[----:B------:R-:W2:Y:S01]  /*0020*/  S2UR UR5, SR_CgaCtaId ;  /* 0x00000000000579c3 */ /* 0x000ea20000008800 */
[----:B------:R-:W-:Y:S01]  /*0030*/  UMOV UR4, 0x400 ;  /* 0x0000040000047882 */ /* 0x000fe20000000000 */
[----:B------:R-:W-:Y:S01]  /*0040*/  CS2R R6, SRZ ;  /* 0x0000000000067805 */ /* 0x000fe2000001ff00 */
[----:B------:R-:W3:Y:S01]  /*0050*/  S2R R3, SR_CTAID.X ;  /* 0x0000000000037919 */ /* 0x000ee20000002500 */
[----:B------:R-:W-:Y:S01]  /*0060*/  ULDC.64 UR6, c[0x0][0x208] ;  /* 0x0000820000067ab9 */ /* 0x000fe20000000a00 */
[----:B------:R-:W-:Y:S01]  /*0070*/  CS2R R10, SRZ ;  /* 0x00000000000a7805 */ /* 0x000fe2000001ff00 */
[----:B------:R-:W4:Y:S02]  /*0080*/  S2R R2, SR_CTAID.Y ;  /* 0x0000000000027919 */ /* 0x000f240000002600 */
[----:B------:R-:W5:Y:S01]  /*0090*/  LDC.64 R22, c[0x0][0x210] ;  /* 0x00008400ff167b82 */ /* 0x000f620000000a00 */
[----:B--2---:R-:W-:Y:S01]  /*00a0*/  UPRMT UR4, UR5, 0x654, UR4 ;  /* 0x0000065405047896 */ /* 0x004fe20008000004 */
[----:B-1----:R-:W-:Y:S01]  /*00b0*/  SHF.R.U32.HI R13, RZ, 0x2, R20 ;  /* 0x00000002ff0d7819 */ /* 0x002fe20000011614 */
[----:B------:R-:W-:-:S02]  /*00c0*/  IMAD.SHL.U32 R0, R20, 0x4, RZ ;  /* 0x0000000414007824 */ /* 0x000fc400078e00ff */
[----:B------:R-:W-:Y:S01]  /*00d0*/  IMAD.SHL.U32 R9, R20, 0x400, RZ ;  /* 0x0000040014097824 */ /* 0x000fe200078e00ff */
[----:B------:R-:W-:Y:S01]  /*00e0*/  SGXT.U32 R13, R13, 0x6 ;  /* 0x000000060d0d781a */ /* 0x000fe20000000000 */
[----:B---3--:R-:W-:-:S03]  /*00f0*/  IMAD.SHL.U32 R3, R3, 0x10, RZ ;  /* 0x0000001003037824 */ /* 0x008fc600078e00ff */
[----:B----4-:R-:W-:Y:S02]  /*0100*/  PRMT R27, R13, 0x6540, R2 ;  /* 0x000065400d1b7816 */ /* 0x010fe40000000002 */
[----:B------:R-:W-:Y:S02]  /*0110*/  LOP3.LUT R4, R3, 0xc, R0, 0xf8, !PT ;  /* 0x0000000c03047812 */ /* 0x000fe400078ef800 */
[----:B------:R-:W-:Y:S02]  /*0120*/  LOP3.LUT R12, R9, 0xc00, RZ, 0xc0, !PT ;  /* 0x00000c00090c7812 */ /* 0x000fe400078ec0ff */
[----:B------:R-:W-:Y:S02]  /*0130*/  CS2R R8, SRZ ;  /* 0x0000000000087805 */ /* 0x000fe4000001ff00 */
[----:B------:R-:W-:Y:S01]  /*0140*/  ISETP.GE.AND P0, PT, R4, 0x10, PT ;  /* 0x000000100400780c */ /* 0x000fe20003f06270 */
[----:B------:R-:W-:Y:S01]  /*0150*/  IMAD R27, R27, 0x10, R4 ;  /* 0x000000101b1b7824 */ /* 0x000fe200078e0204 */
[----:B------:R-:W-:-:S02]  /*0160*/  LOP3.LUT R28, R12, R13, RZ, 0xfc, !PT ;  /* 0x0000000d0c1c7212 */ /* 0x000fc400078efcff */
[----:B------:R-:W-:Y:S02]  /*0170*/  CS2R R4, SRZ ;  /* 0x0000000000047805 */ /* 0x000fe4000001ff00 */
[C---:B------:R-:W-:Y:S01]  /*0180*/  LEA.HI R21, R12.reuse, UR4, RZ, 0x1c ;  /* 0x000000040c157c11 */ /* 0x040fe2000f8fe0ff */
[C---:B------:R-:W-:Y:S01]  /*0190*/  VIADD R19, R27.reuse, 0x400 ;  /* 0x000004001b137836 */ /* 0x040fe20000000000 */
[C---:B------:R-:W-:Y:S01]  /*01a0*/  LOP3.LUT R13, R12.reuse, 0x100, RZ, 0xfc, !PT ;  /* 0x000001000c0d7812 */ /* 0x040fe200078efcff */
[--C-:B-----5:R-:W-:Y:S01]  /*01b0*/  IMAD.WIDE R16, R27, 0x4, R22.reuse ;  /* 0x000000041b107825 */ /* 0x120fe200078e0216 */
[C---:B------:R-:W-:Y:S02]  /*01c0*/  LOP3.LUT R14, R12.reuse, 0x200, RZ, 0xfc, !PT ;  /* 0x000002000c0e7812 */ /* 0x040fe400078efcff */
[----:B------:R-:W-:Y:S01]  /*01d0*/  LOP3.LUT R12, R12, 0x300, RZ, 0xfc, !PT ;  /* 0x000003000c0c7812 */ /* 0x000fe200078efcff */
[----:B------:R-:W-:Y:S01]  /*01e0*/  IMAD.WIDE R18, R19, 0x4, R22 ;  /* 0x0000000413127825 */ /* 0x000fe200078e0216 */
[----:B------:R-:W-:Y:S01]  /*01f0*/  LEA.HI R13, R13, UR4, RZ, 0x1c ;  /* 0x000000040d0d7c11 */ /* 0x000fe2000f8fe0ff */
[----:B------:R1:W2:Y:S01]  /*0200*/  @!P0 LDG.E.EL.128 R4, desc[UR6][R16.64] ;  /* 0x0000000610048981 */ /* 0x0002a2000c2e1d00 */
[----:B------:R-:W-:Y:S01]  /*0210*/  LEA.HI R25, R14, UR4, RZ, 0x1c ;  /* 0x000000040e197c11 */ /* 0x000fe2000f8fe0ff */
[----:B------:R-:W-:Y:S01]  /*0220*/  VIADD R29, R27, 0x800 ;  /* 0x000008001b1d7836 */ /* 0x000fe20000000000 */
[----:B------:R-:W-:Y:S01]  /*0230*/  LEA.HI R15, R12, UR4, RZ, 0x1c ;  /* 0x000000040c0f7c11 */ /* 0x000fe2000f8fe0ff */
[C---:B------:R-:W-:Y:S01]  /*0240*/  IMAD R21, R28.reuse, 0x4, R21 ;  /* 0x000000041c157824 */ /* 0x040fe200078e0215 */
[----:B------:R3:W4:Y:S01]  /*0250*/  @!P0 LDG.E.EL.128 R8, desc[UR6][R18.64] ;  /* 0x0000000612088981 */ /* 0x000722000c2e1d00 */
[----:B------:R-:W-:-:S02]  /*0260*/  IMAD R24, R28, 0x4, R13 ;  /* 0x000000041c187824 */ /* 0x000fc400078e020d */
[C---:B------:R-:W-:Y:S01]  /*0270*/  IMAD R25, R28.reuse, 0x4, R25 ;  /* 0x000000041c197824 */ /* 0x040fe200078e0219 */
[----:B------:R-:W-:Y:S01]  /*0280*/  CS2R R12, SRZ ;  /* 0x00000000000c7805 */ /* 0x000fe2000001ff00 */
[----:B------:R-:W-:Y:S01]  /*0290*/  IMAD R28, R28, 0x4, R15 ;  /* 0x000000041c1c7824 */ /* 0x000fe200078e020f */
[----:B------:R-:W-:Y:S01]  /*02a0*/  CS2R R14, SRZ ;  /* 0x00000000000e7805 */ /* 0x000fe2000001ff00 */
[----:B-1----:R-:W-:Y:S02]  /*02b0*/  VIADD R17, R27, 0xc00 ;  /* 0x00000c001b117836 */ /* 0x002fe40000000000 */
[----:B------:R-:W-:Y:S01]  /*02c0*/  IMAD.WIDE R26, R29, 0x4, R22 ;  /* 0x000000041d1a7825 */ /* 0x000fe200078e0216 */
[----:B---3--:R-:W-:-:S03]  /*02d0*/  CS2R R18, SRZ ;  /* 0x0000000000127805 */ /* 0x008fc6000001ff00 */
[----:B------:R-:W-:Y:S01]  /*02e0*/  IMAD.WIDE R22, R17, 0x4, R22 ;  /* 0x0000000411167825 */ /* 0x000fe200078e0216 */
[----:B------:R-:W-:Y:S01]  /*02f0*/  CS2R R16, SRZ ;  /* 0x0000000000107805 */ /* 0x000fe2000001ff00 */
[----:B------:R1:W3:Y:S05]  /*0300*/  @!P0 LDG.E.EL.128 R12, desc[UR6][R26.64] ;  /* 0x000000061a0c8981 */ /* 0x0002ea000c2e1d00 */
[----:B------:R5:W3:Y:S01]  /*0310*/  @!P0 LDG.E.EL.128 R16, desc[UR6][R22.64] ;  /* 0x0000000616108981 */ /* 0x000ae2000c2e1d00 */
[----:B------:R-:W5:Y:S01]  /*0320*/  S2R R29, SR_TID.X ;  /* 0x00000000001d7919 */ /* 0x000f620000002100 */
[----:B------:R-:W-:Y:S01]  /*0330*/  SHF.R.U32.HI R20, RZ, 0x6, R20 ;  /* 0x00000006ff147819 */ /* 0x000fe20000011614 */
[----:B-1----:R-:W1:Y:S01]  /*0340*/  LDC.64 R26, c[0x0][0x220] ;  /* 0x00008800ff1a7b82 */ /* 0x002e620000000a00 */
[----:B0----5:R-:W-:-:S04]  /*0350*/  SHF.R.U32.HI R29, RZ, 0x2, R29 ;  /* 0x00000002ff1d7819 */ /* 0x021fc8000001161d */
[----:B------:R-:W-:-:S05]  /*0360*/  LOP3.LUT R22, R29, 0x30, RZ, 0xc0, !PT ;  /* 0x000000301d167812 */ /* 0x000fca00078ec0ff */
[----:B------:R-:W-:Y:S01]  /*0370*/  VIADD R23, R22, UR4 ;  /* 0x0000000416177c36 */ /* 0x000fe20008000000 */
[----:B--2---:R-:W-:Y:S04]  /*0380*/  STS [R21], R4 ;  /* 0x0000000415007388 */ /* 0x004fe80000000800 */
[----:B------:R0:W-:Y:S04]  /*0390*/  STS [R24+0x400], R5 ;  /* 0x0004000518007388 */ /* 0x0001e80000000800 */
[----:B------:R2:W-:Y:S04]  /*03a0*/  STS [R25+0x800], R6 ;  /* 0x0008000619007388 */ /* 0x0005e80000000800 */
[----:B------:R5:W-:Y:S01]  /*03b0*/  STS [R28+0xc00], R7 ;  /* 0x000c00071c007388 */ /* 0x000be20000000800 */
[----:B0-----:R-:W0:Y:S03]  /*03c0*/  LDC.64 R4, c[0x0][0x218] ;  /* 0x00008600ff047b82 */ /* 0x001e260000000a00 */
[----:B----4-:R-:W-:Y:S04]  /*03d0*/  STS [R21+0x100], R8 ;  /* 0x0001000815007388 */ /* 0x010fe80000000800 */
[----:B------:R4:W-:Y:S04]  /*03e0*/  STS [R24+0x500], R9 ;  /* 0x0005000918007388 */ /* 0x0009e80000000800 */
[----:B------:R-:W-:Y:S04]  /*03f0*/  STS [R25+0x900], R10 ;  /* 0x0009000a19007388 */ /* 0x000fe80000000800 */
[----:B------:R-:W-:Y:S04]  /*0400*/  STS [R28+0xd00], R11 ;  /* 0x000d000b1c007388 */ /* 0x000fe80000000800 */
[----:B---3--:R-:W-:Y:S04]  /*0410*/  STS [R21+0x200], R12 ;  /* 0x0002000c15007388 */ /* 0x008fe80000000800 */
[----:B------:R-:W-:Y:S04]  /*0420*/  STS [R24+0x600], R13 ;  /* 0x0006000d18007388 */ /* 0x000fe80000000800 */
[----:B------:R3:W-:Y:S04]  /*0430*/  STS [R25+0xa00], R14 ;  /* 0x000a000e19007388 */ /* 0x0007e80000000800 */
[----:B------:R-:W-:Y:S04]  /*0440*/  STS [R28+0xe00], R15 ;  /* 0x000e000f1c007388 */ /* 0x000fe80000000800 */
[----:B------:R-:W-:Y:S04]  /*0450*/  STS [R21+0x300], R16 ;  /* 0x0003001015007388 */ /* 0x000fe80000000800 */
[----:B------:R0:W-:Y:S04]  /*0460*/  STS [R24+0x700], R17 ;  /* 0x0007001118007388 */ /* 0x0001e80000000800 */
[----:B------:R-:W-:Y:S04]  /*0470*/  STS [R25+0xb00], R18 ;  /* 0x000b001219007388 */ /* 0x000fe80000000800 */
[----:B------:R0:W-:Y:S01]  /*0480*/  STS [R28+0xf00], R19 ;  /* 0x000f00131c007388 */ /* 0x0001e20000000800 */
[----:B--2---:R-:W-:-:S02]  /*0490*/  LOP3.LUT R6, R0, 0x3fc, RZ, 0xc0, !PT ;  /* 0x000003fc00067812 */ /* 0x004fc400078ec0ff */
[----:B-----5:R-:W-:Y:S02]  /*04a0*/  LOP3.LUT R7, R0, 0xfc, RZ, 0xc0, !PT ;  /* 0x000000fc00077812 */ /* 0x020fe400078ec0ff */
[C---:B----4-:R-:W-:Y:S02]  /*04b0*/  LOP3.LUT R9, R6.reuse, 0x400, RZ, 0xfc, !PT ;  /* 0x0000040006097812 */ /* 0x050fe400078efcff */
[--C-:B------:R-:W-:Y:S02]  /*04c0*/  PRMT R0, R7, 0x6540, R2.reuse ;  /* 0x0000654007007816 */ /* 0x100fe40000000002 */
[----:B------:R-:W-:Y:S02]  /*04d0*/  SHF.R.U32.HI R7, RZ, 0x4, R9 ;  /* 0x00000004ff077819 */ /* 0x000fe40000011609 */
[----:B---3--:R-:W-:Y:S02]  /*04e0*/  SHF.R.S32.HI R14, RZ, 0x17, R2 ;  /* 0x00000017ff0e7819 */ /* 0x008fe40000011402 */
[----:B------:R-:W-:-:S02]  /*04f0*/  LOP3.LUT R12, R6, 0x800, RZ, 0xfc, !PT ;  /* 0x00000800060c7812 */ /* 0x000fc400078efcff */
[C---:B------:R-:W-:Y:S02]  /*0500*/  LOP3.LUT R13, R6.reuse, 0xc00, RZ, 0xfc, !PT ;  /* 0x00000c00060d7812 */ /* 0x040fe400078efcff */
[----:B------:R-:W-:Y:S01]  /*0510*/  LOP3.LUT R2, R7, 0x70, RZ, 0xc0, !PT ;  /* 0x0000007007027812 */ /* 0x000fe200078ec0ff */
[----:B------:R-:W-:Y:S01]  /*0520*/  IMAD R8, R6, 0x4, R23 ;  /* 0x0000000406087824 */ /* 0x000fe200078e0217 */
[----:B------:R-:W-:Y:S01]  /*0530*/  BAR.SYNC.DEFER_BLOCKING 0x0 ;  /* 0x0000000000007b1d */ /* 0x000fe20000010000 */
[----:B------:R-:W-:Y:S02]  /*0540*/  SGXT R7, R14, 0x1 ;  /* 0x000000010e07781a */ /* 0x000fe40000000200 */
[----:B------:R-:W-:Y:S02]  /*0550*/  SHF.R.U32.HI R12, RZ, 0x4, R12 ;  /* 0x00000004ff0c7819 */ /* 0x000fe4000001160c */
[----:B------:R-:W-:Y:S01]  /*0560*/  SHF.R.U32.HI R14, RZ, 0x4, R13 ;  /* 0x00000004ff0e7819 */ /* 0x000fe2000001160d */
[----:B------:R-:W-:Y:S01]  /*0570*/  VIADD R13, R2, UR4 ;  /* 0x00000004020d7c36 */ /* 0x000fe20008000000 */
[----:B------:R-:W-:-:S02]  /*0580*/  LOP3.LUT R12, R12, 0xb0, RZ, 0xc0, !PT ;  /* 0x000000b00c0c7812 */ /* 0x000fc400078ec0ff */
[----:B------:R-:W-:Y:S01]  /*0590*/  LOP3.LUT R14, R14, 0xf0, RZ, 0xc0, !PT ;  /* 0x000000f00e0e7812 */ /* 0x000fe200078ec0ff */
[----:B------:R-:W-:Y:S01]  /*05a0*/  IMAD R13, R6, 0x4, R13 ;  /* 0x00000004060d7824 */ /* 0x000fe200078e020d */
[----:B------:R-:W-:Y:S01]  /*05b0*/  LEA.HI R7, R7, R0, RZ, 0x8 ;  /* 0x0000000007077211 */ /* 0x000fe200078f40ff */
[----:B0-----:R-:W-:Y:S02]  /*05c0*/  VIADD R17, R12, UR4 ;  /* 0x000000040c117c36 */ /* 0x001fe40008000000 */
[----:B------:R-:W-:Y:S01]  /*05d0*/  VIADD R19, R14, UR4 ;  /* 0x000000040e137c36 */ /* 0x000fe20008000000 */
[----:B------:R-:W-:Y:S01]  /*05e0*/  SGXT.U32 R2, R20, 0x2 ;  /* 0x000000021402781a */ /* 0x000fe20000000000 */
[C---:B------:R-:W-:Y:S01]  /*05f0*/  IMAD R20, R6.reuse, 0x4, R17 ;  /* 0x0000000406147824 */ /* 0x040fe200078e0211 */
[----:B------:R-:W0:Y:S01]  /*0600*/  LDS.128 R8, [R8] ;  /* 0x0000000008087984 */ /* 0x000e220000000c00 */
[----:B------:R-:W-:Y:S02]  /*0610*/  IMAD.SHL.U32 R16, R7, 0x10, RZ ;  /* 0x0000001007107824 */ /* 0x000fe400078e00ff */
[----:B------:R-:W-:Y:S01]  /*0620*/  IMAD R19, R6, 0x4, R19 ;  /* 0x0000000406137824 */ /* 0x000fe200078e0213 */
[----:B------:R-:W2:Y:S01]  /*0630*/  LDS.128 R12, [R13+0x1000] ;  /* 0x001000000d0c7984 */ /* 0x000ea20000000c00 */
[----:B------:R-:W-:-:S02]  /*0640*/  LOP3.LUT R2, R3, R2, RZ, 0xfc, !PT ;  /* 0x0000000203027212 */ /* 0x000fc400078efcff */
[----:B------:R-:W-:Y:S01]  /*0650*/  LOP3.LUT R3, R16, 0xfffff000, RZ, 0xc0, !PT ;  /* 0xfffff00010037812 */ /* 0x000fe200078ec0ff */
[----:B------:R-:W3:Y:S04]  /*0660*/  LDS.128 R20, [R20+0x2000] ;  /* 0x0020000014147984 */ /* 0x000ee80000000c00 */
[----:B------:R-:W4:Y:S01]  /*0670*/  LDS.128 R16, [R19+0x3000] ;  /* 0x0030000013107984 */ /* 0x000f220000000c00 */
[----:B------:R-:W-:Y:S02]  /*0680*/  LOP3.LUT R25, R7, 0xffffff00, RZ, 0xc0, !PT ;  /* 0xffffff0007197812 */ /* 0x000fe400078ec0ff */
[----:B------:R-:W-:Y:S02]  /*0690*/  ISETP.GE.AND P0, PT, R2, 0x10, PT ;  /* 0x000000100200780c */ /* 0x000fe40003f06270 */
[----:B------:R-:W-:-:S02]  /*06a0*/  IADD3 R25, R3, R0, -R25 ;  /* 0x0000000003197210 */ /* 0x000fc40007ffe819 */
[----:B------:R-:W-:-:S03]  /*06b0*/  LOP3.LUT R24, R2, 0x4, RZ, 0xfc, !PT ;  /* 0x0000000402187812 */ /* 0x000fc600078efcff */
[----:B------:R-:W-:Y:S01]  /*06c0*/  IMAD R0, R2, 0x100, R25 ;  /* 0x0000010002007824 */ /* 0x000fe200078e0219 */
[----:B------:R-:W-:Y:S02]  /*06d0*/  ISETP.GE.AND P1, PT, R24, 0x10, PT ;  /* 0x000000101800780c */ /* 0x000fe40003f26270 */
[----:B------:R-:W-:Y:S01]  /*06e0*/  LOP3.LUT R28, R2, 0x8, RZ, 0xfc, !PT ;  /* 0x00000008021c7812 */ /* 0x000fe200078efcff */
[----:B------:R-:W-:Y:S01]  /*06f0*/  IMAD.WIDE R6, R0, 0x4, R4 ;  /* 0x0000000400067825 */ /* 0x000fe200078e0204 */
[----:B------:R-:W-:-:S03]  /*0700*/  LOP3.LUT R2, R2, 0xc, RZ, 0xfc, !PT ;  /* 0x0000000c02027812 */ /* 0x000fc600078efcff */
[--C-:B------:R-:W-:Y:S01]  /*0710*/  IMAD R3, R24, 0x100, R25.reuse ;  /* 0x0000010018037824 */ /* 0x100fe200078e0219 */
[----:B------:R-:W-:Y:S02]  /*0720*/  ISETP.GE.AND P2, PT, R28, 0x10, PT ;  /* 0x000000101c00780c */ /* 0x000fe40003f46270 */
[----:B------:R-:W-:Y:S01]  /*0730*/  ISETP.GE.AND P3, PT, R2, 0x10, PT ;  /* 0x000000100200780c */ /* 0x000fe20003f66270 */
[----:B0-----:R0:W-:Y:S02]  /*0740*/  @!P0 STG.E.128 desc[UR6][R6.64], R8 ;  /* 0x0000000806008986 */ /* 0x0011e4000c101d06 */
[----:B0-----:R-:W-:Y:S02]  /*0750*/  IMAD R7, R28, 0x100, R25 ;  /* 0x000001001c077824 */ /* 0x001fe400078e0219 */
[----:B------:R-:W-:-:S04]  /*0760*/  IMAD.WIDE R28, R3, 0x4, R4 ;  /* 0x00000004031c7825 */ /* 0x000fc800078e0204 */
[----:B------:R-:W-:Y:S01]  /*0770*/  IMAD R25, R2, 0x100, R25 ;  /* 0x0000010002197824 */ /* 0x000fe200078e0219 */
[----:B--2---:R0:W-:Y:S01]  /*0780*/  @!P1 STG.E.128 desc[UR6][R28.64], R12 ;  /* 0x0000000c1c009986 */ /* 0x0041e2000c101d06 */
[----:B-1----:R-:W-:-:S04]  /*0790*/  IMAD.WIDE R2, R3, 0x4, R26 ;  /* 0x0000000403027825 */ /* 0x002fc800078e021a */
[----:B0-----:R-:W-:-:S04]  /*07a0*/  IMAD.WIDE R28, R7, 0x4, R4 ;  /* 0x00000004071c7825 */ /* 0x001fc800078e0204 */
[----:B------:R-:W-:Y:S01]  /*07b0*/  IMAD.WIDE R4, R25, 0x4, R4 ;  /* 0x0000000419047825 */ /* 0x000fe200078e0204 */
[----:B---3--:R-:W-:Y:S04]  /*07c0*/  @!P2 STG.E.128 desc[UR6][R28.64], R20 ;  /* 0x000000141c00a986 */ /* 0x008fe8000c101d06 */
[----:B----4-:R0:W-:Y:S01]  /*07d0*/  @!P3 STG.E.128 desc[UR6][R4.64], R16 ;  /* 0x000000100400b986 */ /* 0x0101e2000c101d06 */
[----:B------:R-:W-:-:S04]  /*07e0*/  IMAD.WIDE R6, R7, 0x4, R26 ;  /* 0x0000000407067825 */ /* 0x000fc800078e021a */
[----:B0-----:R-:W-:-:S05]  /*07f0*/  IMAD.WIDE R4, R0, 0x4, R26 ;  /* 0x0000000400047825 */ /* 0x001fca00078e021a */
[----:B------:R0:W-:Y:S04]  /*0800*/  @!P0 STG.E.128 desc[UR6][R4.64], R8 ;  /* 0x0000000804008986 */ /* 0x0001e8000c101d06 */
[----:B------:R0:W-:Y:S01]  /*0810*/  @!P1 STG.E.128 desc[UR6][R2.64], R12 ;  /* 0x0000000c02009986 */ /* 0x0001e2000c101d06 */
[----:B------:R-:W-:-:S03]  /*0820*/  IMAD.WIDE R26, R25, 0x4, R26 ;  /* 0x00000004191a7825 */ /* 0x000fc600078e021a */
[----:B------:R0:W-:Y:S02]  /*0830*/  @!P2 STG.E.128 desc[UR6][R6.64], R20 ;  /* 0x000000140600a986 */ /* 0x0001e4000c101d06 */
[----:B0-----:R-:W-:Y:S05]  /*0840*/  @P3 EXIT ;  /* 0x000000000000394d */ /* 0x001fea0003800000 */
[----:B------:R-:W-:Y:S01]  /*0850*/  STG.E.128 desc[UR6][R26.64], R16 ;  /* 0x000000101a007986 */ /* 0x000fe2000c101d06 */
[----:B------:R-:W-:Y:S05]  /*0860*/  EXIT ;  /* 0x000000000000794d */ /* 0x000fea0003800000 */
.L_x_0:
[----:B------:R-:W-:-:S00]  /*0870*/  BRA `(.L_x_0) ;  /* 0xfffffffc00fc7947 */ /* 0x000fc0000383ffff */
[----:B------:R-:W-:-:S00]  /*0880*/  NOP ;  /* 0x0000000000007918 */ /* 0x000fc00000000000 */
[----:B------:R-:W-:-:S00]  /*0890*/  NOP ;  /* 0x0000000000007918 */ /* 0x000fc00000000000 */
[----:B------:R-:W-:-:S00]  /*08a0*/  NOP ;  /* 0x0000000000007918 */ /* 0x000fc00000000000 */
[----:B------:R-:W-:-:S00]  /*08b0*/  NOP ;  /* 0x0000000000007918 */ /* 0x000fc00000000000 */
[----:B------:R-:W-:-:S00]  /*08c0*/  NOP ;  /* 0x0000000000007918 */ /* 0x000fc00000000000 */
[----:B------:R-:W-:-:S00]  /*08d0*/  NOP ;  /* 0x0000000000007918 */ /* 0x000fc00000000000 */
[----:B------:R-:W-:-:S00]  /*08e0*/  NOP ;  /* 0x0000000000007918 */ /* 0x000fc00000000000 */
[----:B------:R-:W-:-:S00]  /*08f0*/  NOP ;  /* 0x0000000000007918 */ /* 0x000fc00000000000 */
.L_x_1:


//--------------------- .nv.shared.triton_poi_fused_convolution_20 --------------------------
	.section	.nv.shared.triton_poi_fused_convolution_20,"aw",@nobits
	.sectionflags	@""
	.align	16
	.zero		1024


//--------------------- .nv.constant0.triton_poi_fused_convolution_20 --------------------------
	.section	.nv.constant0.triton_poi_fused_convolution_20,"a",@progbits
	.sectionflags	@""
	.align	4
.nv.constant0.triton_poi_fused_convolution_20:
	.zero		560
